//
// Generated by NVIDIA NVVM Compiler
//
// Compiler Build ID: CL-36424714
// Cuda compilation tools, release 13.0, V13.0.88
// Based on NVVM 20.0.0
//

.version 9.0
.target sm_100
.address_size 64

	// .globl	_Z15matrix_multiplyPfS_PiS0_S_S0_
.extern .func  (.param .b32 func_retval0) vprintf
(
	.param .b64 vprintf_param_0,
	.param .b64 vprintf_param_1
)
;
.global .align 1 .b8 $str[63] = {42, 42, 42, 42, 42, 42, 42, 42, 42, 42, 42, 42, 42, 42, 42, 42, 42, 42, 42, 42, 42, 42, 42, 42, 42, 42, 42, 42, 10, 9, 98, 108, 111, 99, 107, 68, 105, 109, 46, 120, 32, 61, 32, 37, 105, 10, 9, 103, 114, 105, 100, 68, 105, 109, 46, 120, 32, 61, 32, 37, 105, 10};

.visible .entry _Z15matrix_multiplyPfS_PiS0_S_S0_(
	.param .u64 .ptr .align 1 _Z15matrix_multiplyPfS_PiS0_S_S0__param_0,
	.param .u64 .ptr .align 1 _Z15matrix_multiplyPfS_PiS0_S_S0__param_1,
	.param .u64 .ptr .align 1 _Z15matrix_multiplyPfS_PiS0_S_S0__param_2,
	.param .u64 .ptr .align 1 _Z15matrix_multiplyPfS_PiS0_S_S0__param_3,
	.param .u64 .ptr .align 1 _Z15matrix_multiplyPfS_PiS0_S_S0__param_4,
	.param .u64 .ptr .align 1 _Z15matrix_multiplyPfS_PiS0_S_S0__param_5
)
{
	.local .align 8 .b8 	__local_depot0[8];
	.reg .b64 	%SP;
	.reg .b64 	%SPL;
	.reg .pred 	%p<8>;
	.reg .b32 	%r<53>;
	.reg .b32 	%f<7>;
	.reg .b64 	%rd<21>;

	mov.u64 	%SPL, __local_depot0;
	cvta.local.u64 	%SP, %SPL;
	ld.param.u64 	%rd6, [_Z15matrix_multiplyPfS_PiS0_S_S0__param_0];
	ld.param.u64 	%rd7, [_Z15matrix_multiplyPfS_PiS0_S_S0__param_1];
	ld.param.u64 	%rd9, [_Z15matrix_multiplyPfS_PiS0_S_S0__param_2];
	ld.param.u64 	%rd10, [_Z15matrix_multiplyPfS_PiS0_S_S0__param_3];
	ld.param.u64 	%rd8, [_Z15matrix_multiplyPfS_PiS0_S_S0__param_4];
	cvta.to.global.u64 	%rd1, %rd10;
	cvta.to.global.u64 	%rd2, %rd9;
	mov.u32 	%r28, %ctaid.x;
	mov.u32 	%r1, %ntid.x;
	mov.u32 	%r29, %tid.x;
	mad.lo.s32 	%r42, %r28, %r1, %r29;
	mov.u32 	%r3, %nctaid.x;
	or.b32  	%r30, %r28, %r29;
	setp.ne.s32 	%p1, %r30, 0;
	@%p1 bra 	$L__BB0_2;
	add.u64 	%rd11, %SP, 0;
	add.u64 	%rd12, %SPL, 0;
	st.local.v2.u32 	[%rd12], {%r1, %r3};
	mov.u64 	%rd13, $str;
	cvta.global.u64 	%rd14, %rd13;
	{ // callseq 0, 0
	.param .b64 param0;
	st.param.b64 	[param0], %rd14;
	.param .b64 param1;
	st.param.b64 	[param1], %rd11;
	.param .b32 retval0;
	call.uni (retval0), 
	vprintf, 
	(
	param0, 
	param1
	);
	ld.param.b32 	%r31, [retval0];
	} // callseq 0
$L__BB0_2:
	ld.global.u32 	%r50, [%rd2];
	setp.ge.s32 	%p2, %r42, %r50;
	@%p2 bra 	$L__BB0_13;
	ld.global.u32 	%r48, [%rd1+4];
	mul.lo.s32 	%r6, %r1, %r3;
	cvta.to.global.u64 	%rd3, %rd6;
	cvta.to.global.u64 	%rd4, %rd7;
	cvta.to.global.u64 	%rd5, %rd8;
$L__BB0_4:
	setp.lt.s32 	%p3, %r48, 1;
	@%p3 bra 	$L__BB0_12;
	ld.global.u32 	%r49, [%rd2+4];
	mov.b32 	%r45, 0;
$L__BB0_6:
	setp.lt.s32 	%p4, %r49, 1;
	@%p4 bra 	$L__BB0_10;
	mov.b32 	%r47, 0;
	mov.f32 	%f6, 0f00000000;
$L__BB0_8:
	mad.lo.s32 	%r35, %r49, %r42, %r47;
	mul.wide.s32 	%rd15, %r35, 4;
	add.s64 	%rd16, %rd3, %rd15;
	ld.global.f32 	%f4, [%rd16];
	ld.global.u32 	%r36, [%rd1+4];
	mad.lo.s32 	%r37, %r36, %r47, %r45;
	mul.wide.s32 	%rd17, %r37, 4;
	add.s64 	%rd18, %rd4, %rd17;
	ld.global.f32 	%f5, [%rd18];
	fma.rn.f32 	%f6, %f4, %f5, %f6;
	mad.lo.s32 	%r38, %r36, %r42, %r45;
	mul.wide.s32 	%rd19, %r38, 4;
	add.s64 	%rd20, %rd5, %rd19;
	st.global.f32 	[%rd20], %f6;
	add.s32 	%r47, %r47, 1;
	ld.global.u32 	%r49, [%rd2+4];
	setp.lt.s32 	%p5, %r47, %r49;
	@%p5 bra 	$L__BB0_8;
	ld.global.u32 	%r48, [%rd1+4];
$L__BB0_10:
	add.s32 	%r45, %r45, 1;
	setp.lt.s32 	%p6, %r45, %r48;
	@%p6 bra 	$L__BB0_6;
	ld.global.u32 	%r50, [%rd2];
$L__BB0_12:
	add.s32 	%r42, %r42, %r6;
	setp.lt.s32 	%p7, %r42, %r50;
	@%p7 bra 	$L__BB0_4;
$L__BB0_13:
	ret;

}


// ===== COMPILED SASS (sm_100) =====

	.target	sm_100

	.elftype	@"ET_EXEC"


//--------------------- .note.nv.tkinfo           --------------------------
	.section	.note.nv.tkinfo,"",@"SHT_NOTE"
	.sectionflags	@"SHF_NOTE_NV_TKINFO"
	.tkinfo
        /*0018*/ 	.word	0x00000002
        /*0030*/ 	.string	""
        /*0030*/ 	.string	"ptxas"
        /*0030*/ 	.string	"Cuda compilation tools, release 13.0, V13.0.88"
        /*0030*/ 	.string	"Build cuda_13.0.r13.0/compiler.36424714_0"
        /*0030*/ 	.string	"-arch sm_100 -m 64 "



//--------------------- .note.nv.cuinfo           --------------------------
	.section	.note.nv.cuinfo,"",@"SHT_NOTE"
	.sectionflags	@"SHF_NOTE_NV_CUINFO"
        /*0018*/ 	.short	0x0002
        /*001a*/ 	.short	0x0064
        /*001c*/ 	.short	0x0082
	.zero		2


//--------------------- .nv.info                  --------------------------
	.section	.nv.info,"",@"SHT_CUDA_INFO"
	.align	4


	//----- nvinfo : EIATTR_REGCOUNT
	.align		4
        /*0000*/ 	.byte	0x04, 0x2f
        /*0002*/ 	.short	(.L_2 - .L_1)
	.align		4
.L_1:
        /*0004*/ 	.word	index@(_Z15matrix_multiplyPfS_PiS0_S_S0_)
        /*0008*/ 	.word	0x0000001c


	//----- nvinfo : EIATTR_FRAME_SIZE
	.align		4
.L_2:
        /*000c*/ 	.byte	0x04, 0x11
        /*000e*/ 	.short	(.L_4 - .L_3)
	.align		4
.L_3:
        /*0010*/ 	.word	index@(_Z15matrix_multiplyPfS_PiS0_S_S0_)
        /*0014*/ 	.word	0x00000008


	//----- nvinfo : EIATTR_MIN_STACK_SIZE
	.align		4
.L_4:
        /*0018*/ 	.byte	0x04, 0x12
        /*001a*/ 	.short	(.L_6 - .L_5)
	.align		4
.L_5:
        /*001c*/ 	.word	index@(_Z15matrix_multiplyPfS_PiS0_S_S0_)
        /*0020*/ 	.word	0x00000008
.L_6:


//--------------------- .nv.compat                --------------------------
	.section	.nv.compat,"",@"SHT_CUDA_COMPAT_INFO"
	.align	4
        /*0000*/ 	.byte	0x02, 0x09, 0x00, 0x00, 0x02, 0x02, 0x01, 0x00, 0x02, 0x05, 0x05, 0x00, 0x03, 0x07, 0x01, 0x01
        /*0010*/ 	.byte	0x02, 0x03, 0x00, 0x00, 0x02, 0x06, 0x01, 0x00, 0x04, 0x0b, 0x08, 0x00, 0x09, 0x00, 0x00, 0x00
        /*0020*/ 	.byte	0x00, 0x00, 0x00, 0x00


//--------------------- .nv.info._Z15matrix_multiplyPfS_PiS0_S_S0_ --------------------------
	.section	.nv.info._Z15matrix_multiplyPfS_PiS0_S_S0_,"",@"SHT_CUDA_INFO"
	.sectionflags	@""
	.align	4


	//----- nvinfo : EIATTR_CUDA_API_VERSION
	.align		4
        /*0000*/ 	.byte	0x04, 0x37
        /*0002*/ 	.short	(.L_8 - .L_7)
.L_7:
        /*0004*/ 	.word	0x00000082


	//----- nvinfo : EIATTR_KPARAM_INFO
	.align		4
.L_8:
        /*0008*/ 	.byte	0x04, 0x17
        /*000a*/ 	.short	(.L_10 - .L_9)
.L_9:
        /*000c*/ 	.word	0x00000000
        /*0010*/ 	.short	0x0005
        /*0012*/ 	.short	0x0028
        /*0014*/ 	.byte	0x00, 0xf5, 0x21, 0x00


	//----- nvinfo : EIATTR_KPARAM_INFO
	.align		4
.L_10:
        /*0018*/ 	.byte	0x04, 0x17
        /*001a*/ 	.short	(.L_12 - .L_11)
.L_11:
        /*001c*/ 	.word	0x00000000
        /*0020*/ 	.short	0x0004
        /*0022*/ 	.short	0x0020
        /*0024*/ 	.byte	0x00, 0xf5, 0x21, 0x00


	//----- nvinfo : EIATTR_KPARAM_INFO
	.align		4
.L_12:
        /*0028*/ 	.byte	0x04, 0x17
        /*002a*/ 	.short	(.L_14 - .L_13)
.L_13:
        /*002c*/ 	.word	0x00000000
        /*0030*/ 	.short	0x0003
        /*0032*/ 	.short	0x0018
        /*0034*/ 	.byte	0x00, 0xf5, 0x21, 0x00


	//----- nvinfo : EIATTR_KPARAM_INFO
	.align		4
.L_14:
        /*0038*/ 	.byte	0x04, 0x17
        /*003a*/ 	.short	(.L_16 - .L_15)
.L_15:
        /*003c*/ 	.word	0x00000000
        /*0040*/ 	.short	0x0002
        /*0042*/ 	.short	0x0010
        /*0044*/ 	.byte	0x00, 0xf5, 0x21, 0x00


	//----- nvinfo : EIATTR_KPARAM_INFO
	.align		4
.L_16:
        /*0048*/ 	.byte	0x04, 0x17
        /*004a*/ 	.short	(.L_18 - .L_17)
.L_17:
        /*004c*/ 	.word	0x00000000
        /*0050*/ 	.short	0x0001
        /*0052*/ 	.short	0x0008
        /*0054*/ 	.byte	0x00, 0xf5, 0x21, 0x00


	//----- nvinfo : EIATTR_KPARAM_INFO
	.align		4
.L_18:
        /*0058*/ 	.byte	0x04, 0x17
        /*005a*/ 	.short	(.L_20 - .L_19)
.L_19:
        /*005c*/ 	.word	0x00000000
        /*0060*/ 	.short	0x0000
        /*0062*/ 	.short	0x0000
        /*0064*/ 	.byte	0x00, 0xf5, 0x21, 0x00


	//----- nvinfo : EIATTR_SPARSE_MMA_MASK
	.align		4
.L_20:
        /*0068*/ 	.byte	0x03, 0x50
        /*006a*/ 	.short	0x0000


	//----- nvinfo : EIATTR_MAXREG_COUNT
	.align		4
        /*006c*/ 	.byte	0x03, 0x1b
        /*006e*/ 	.short	0x00ff


	//----- nvinfo : EIATTR_EXTERNS
	.align		4
        /*0070*/ 	.byte	0x04, 0x0f
        /*0072*/ 	.short	(.L_22 - .L_21)


	//   ....[0]....
	.align		4
.L_21:
        /*0074*/ 	.word	index@(vprintf)


	//----- nvinfo : EIATTR_MERCURY_ISA_VERSION
	.align		4
.L_22:
        /*0078*/ 	.byte	0x03, 0x5f
        /*007a*/ 	.short	0x0101


	//----- nvinfo : EIATTR_VRC_CTA_INIT_COUNT
	.align		4
        /*007c*/ 	.byte	0x02, 0x4a
	.zero		1
	.zero		1


	//----- nvinfo : EIATTR_SYSCALL_OFFSETS
	.align		4
        /*0080*/ 	.byte	0x04, 0x46
        /*0082*/ 	.short	(.L_24 - .L_23)


	//   ....[0]....
.L_23:
        /*0084*/ 	.word	0x00000160


	//----- nvinfo : EIATTR_EXIT_INSTR_OFFSETS
	.align		4
.L_24:
        /*0088*/ 	.byte	0x04, 0x1c
        /*008a*/ 	.short	(.L_26 - .L_25)


	//   ....[0]....
.L_25:
        /*008c*/ 	.word	0x000001b0


	//   ....[1]....
        /*0090*/ 	.word	0x000004d0


	//----- nvinfo : EIATTR_CRS_STACK_SIZE
	.align		4
.L_26:
        /*0094*/ 	.byte	0x04, 0x1e
        /*0096*/ 	.short	(.L_28 - .L_27)
.L_27:
        /*0098*/ 	.word	0x00000000


	//----- nvinfo : EIATTR_CBANK_PARAM_SIZE
	.align		4
.L_28:
        /*009c*/ 	.byte	0x03, 0x19
        /*009e*/ 	.short	0x0030


	//----- nvinfo : EIATTR_PARAM_CBANK
	.align		4
        /*00a0*/ 	.byte	0x04, 0x0a
        /*00a2*/ 	.short	(.L_30 - .L_29)
	.align		4
.L_29:
        /*00a4*/ 	.word	index@(.nv.constant0._Z15matrix_multiplyPfS_PiS0_S_S0_)
        /*00a8*/ 	.short	0x0380
        /*00aa*/ 	.short	0x0030


	//----- nvinfo : EIATTR_SW_WAR
	.align		4
.L_30:
        /*00ac*/ 	.byte	0x04, 0x36
        /*00ae*/ 	.short	(.L_32 - .L_31)
.L_31:
        /*00b0*/ 	.word	0x00000008
.L_32:


//--------------------- .nv.callgraph             --------------------------
	.section	.nv.callgraph,"",@"SHT_CUDA_CALLGRAPH"
	.align	4
	.sectionentsize	8
	.align		4
        /*0000*/ 	.word	0x00000000
	.align		4
        /*0004*/ 	.word	0xffffffff
	.align		4
        /*0008*/ 	.word	index@(_Z15matrix_multiplyPfS_PiS0_S_S0_)
	.align		4
        /*000c*/ 	.word	index@(vprintf)
	.align		4
        /*0010*/ 	.word	0x00000000
	.align		4
        /*0014*/ 	.word	0xfffffffe
	.align		4
        /*0018*/ 	.word	0x00000000
	.align		4
        /*001c*/ 	.word	0xfffffffd
	.align		4
        /*0020*/ 	.word	0x00000000
	.align		4
        /*0024*/ 	.word	0xfffffffc


//--------------------- .nv.constant4             --------------------------
	.section	.nv.constant4,"a",@progbits
	.align	8
	.align		8
.nv.constant4:
        /*0000*/ 	.dword	vprintf
	.align		8
        /*0008*/ 	.dword	$str


//--------------------- .text._Z15matrix_multiplyPfS_PiS0_S_S0_ --------------------------
	.section	.text._Z15matrix_multiplyPfS_PiS0_S_S0_,"ax",@progbits
	.align	128
        .global         _Z15matrix_multiplyPfS_PiS0_S_S0_
        .type           _Z15matrix_multiplyPfS_PiS0_S_S0_,@function
        .size           _Z15matrix_multiplyPfS_PiS0_S_S0_,(.L_x_12 - _Z15matrix_multiplyPfS_PiS0_S_S0_)
        .other          _Z15matrix_multiplyPfS_PiS0_S_S0_,@"STO_CUDA_ENTRY STV_DEFAULT"
_Z15matrix_multiplyPfS_PiS0_S_S0_:
.text._Z15matrix_multiplyPfS_PiS0_S_S0_:
[----:B------:R-:W0:Y:S01]  /*0000*/  LDC R1, c[0x0][0x37c] ;  /* 0x0000df00ff017b82 */ /* 0x000e220000000800 */
[----:B------:R-:W1:Y:S07]  /*0010*/  S2R R3, SR_TID.X ;  /* 0x0000000000037919 */ /* 0x000e6e0000002100 */
[----:B------:R-:W1:Y:S01]  /*0020*/  S2UR UR6, SR_CTAID.X ;  /* 0x00000000000679c3 */ /* 0x000e620000002500 */
[----:B------:R-:W2:Y:S01]  /*0030*/  LDCU UR5, c[0x0][0x2fc] ;  /* 0x00005f80ff0577ac */ /* 0x000ea20008000800 */
[----:B0-----:R-:W-:Y:S01]  /*0040*/  VIADD R1, R1, 0xfffffff8 ;  /* 0xfffffff801017836 */ /* 0x001fe20000000000 */
[----:B------:R-:W-:Y:S01]  /*0050*/  BSSY.RECONVERGENT B6, `(.L_x_0) ;  /* 0x0000012000067945 */ /* 0x000fe20003800200 */
[----:B------:R-:W0:Y:S04]  /*0060*/  LDCU UR4, c[0x0][0x2f8] ;  /* 0x00005f00ff0477ac */ /* 0x000e280008000800 */
[----:B------:R-:W3:Y:S01]  /*0070*/  LDC R16, c[0x0][0x360] ;  /* 0x0000d800ff107b82 */ /* 0x000ee20000000800 */
[----:B------:R-:W4:Y:S07]  /*0080*/  LDCU.64 UR36, c[0x0][0x358] ;  /* 0x00006b00ff2477ac */ /* 0x000f2e0008000a00 */
[----:B------:R-:W4:Y:S01]  /*0090*/  LDC R17, c[0x0][0x370] ;  /* 0x0000dc00ff117b82 */ /* 0x000f220000000800 */
[----:B0-----:R-:W-:-:S05]  /*00a0*/  IADD3 R6, P1, PT, R1, UR4, RZ ;  /* 0x0000000401067c10 */ /* 0x001fca000ff3e0ff */
[----:B--2---:R-:W-:Y:S01]  /*00b0*/  IMAD.X R7, RZ, RZ, UR5, P1 ;  /* 0x00000005ff077e24 */ /* 0x004fe200088e06ff */
[----:B-1----:R-:W-:Y:S01]  /*00c0*/  LOP3.LUT P0, RZ, R3, UR6, RZ, 0xfc, !PT ;  /* 0x0000000603ff7c12 */ /* 0x002fe2000f80fcff */
[----:B---3--:R-:W-:-:S12]  /*00d0*/  IMAD R18, R16, UR6, R3 ;  /* 0x0000000610127c24 */ /* 0x008fd8000f8e0203 */
[----:B------:R-:W-:Y:S05]  /*00e0*/  @P0 BRA `(.L_x_1) ;  /* 0x0000000000200947 */ /* 0x000fea0003800000 */
[----:B------:R-:W-:Y:S01]  /*00f0*/  MOV R0, 0x0 ;  /* 0x0000000000007802 */ /* 0x000fe20000000f00 */
[----:B----4-:R0:W-:Y:S01]  /*0100*/  STL.64 [R1], R16 ;  /* 0x0000001001007387 */ /* 0x0101e20000100a00 */
[----:B------:R-:W1:Y:S02]  /*0110*/  LDCU.64 UR4, c[0x4][0x8] ;  /* 0x01000100ff0477ac */ /* 0x000e640008000a00 */
[----:B------:R0:W2:Y:S01]  /*0120*/  LDC.64 R2, c[0x4][R0] ;  /* 0x0100000000027b82 */ /* 0x0000a20000000a00 */
[----:B-1----:R-:W-:Y:S01]  /*0130*/  MOV R4, UR4 ;  /* 0x0000000400047c02 */ /* 0x002fe20008000f00 */
[----:B0-----:R-:W-:-:S07]  /*0140*/  IMAD.U32 R5, RZ, RZ, UR5 ;  /* 0x00000005ff057e24 */ /* 0x001fce000f8e00ff */
[----:B------:R-:W-:-:S07]  /*0150*/  LEPC R20, `(.L_x_1) ;  /* 0x000000001014794e */ /* 0x000fce0000000000 */
[----:B--2---:R-:W-:Y:S05]  /*0160*/  CALL.ABS.NOINC R2 ;  /* 0x0000000002007343 */ /* 0x004fea0003c00000 */
.L_x_1:
[----:B----4-:R-:W-:Y:S05]  /*0170*/  BSYNC.RECONVERGENT B6 ;  /* 0x0000000000067941 */ /* 0x010fea0003800200 */
.L_x_0:
[----:B------:R-:W0:Y:S02]  /*0180*/  LDC.64 R2, c[0x0][0x390] ;  /* 0x0000e400ff027b82 */ /* 0x000e240000000a00 */
[----:B0-----:R-:W2:Y:S02]  /*0190*/  LDG.E R5, desc[UR36][R2.64] ;  /* 0x0000002402057981 */ /* 0x001ea4000c1e1900 */
[----:B--2---:R-:W-:-:S13]  /*01a0*/  ISETP.GE.AND P0, PT, R18, R5, PT ;  /* 0x000000051200720c */ /* 0x004fda0003f06270 */
[----:B------:R-:W-:Y:S05]  /*01b0*/  @P0 EXIT ;  /* 0x000000000000094d */ /* 0x000fea0003800000 */
[----:B------:R-:W0:Y:S02]  /*01c0*/  LDC.64 R2, c[0x0][0x398] ;  /* 0x0000e600ff027b82 */ /* 0x000e240000000a00 */
[----:B0-----:R0:W5:Y:S01]  /*01d0*/  LDG.E R0, desc[UR36][R2.64+0x4] ;  /* 0x0000042402007981 */ /* 0x001162000c1e1900 */
[----:B------:R-:W-:-:S07]  /*01e0*/  IMAD R17, R16, R17, RZ ;  /* 0x0000001110117224 */ /* 0x000fce00078e02ff */
.L_x_10:
[----:B-----5:R-:W-:Y:S01]  /*01f0*/  ISETP.GE.AND P0, PT, R0, 0x1, PT ;  /* 0x000000010000780c */ /* 0x020fe20003f06270 */
[----:B------:R-:W-:-:S12]  /*0200*/  BSSY.RECONVERGENT B0, `(.L_x_2) ;  /* 0x0000029000007945 */ /* 0x000fd80003800200 */
[----:B-1----:R-:W-:Y:S05]  /*0210*/  @!P0 BRA `(.L_x_3) ;  /* 0x00000000009c8947 */ /* 0x002fea0003800000 */
[----:B0-----:R-:W0:Y:S02]  /*0220*/  LDC.64 R2, c[0x0][0x390] ;  /* 0x0000e400ff027b82 */ /* 0x001e240000000a00 */
[----:B0-----:R0:W5:Y:S01]  /*0230*/  LDG.E R19, desc[UR36][R2.64+0x4] ;  /* 0x0000042402137981 */ /* 0x001162000c1e1900 */
[----:B------:R-:W-:Y:S01]  /*0240*/  HFMA2 R23, -RZ, RZ, 0, 0 ;  /* 0x00000000ff177431 */ /* 0x000fe200000001ff */
[----:B------:R-:W-:Y:S06]  /*0250*/  BSSY.RECONVERGENT B1, `(.L_x_4) ;  /* 0x0000021000017945 */ /* 0x000fec0003800200 */
.L_x_9:
[----:B-----5:R-:W-:Y:S01]  /*0260*/  ISETP.GE.AND P0, PT, R19, 0x1, PT ;  /* 0x000000011300780c */ /* 0x020fe20003f06270 */
[----:B------:R-:W-:-:S12]  /*0270*/  BSSY.RECONVERGENT B2, `(.L_x_5) ;  /* 0x000001b000027945 */ /* 0x000fd80003800200 */
[----:B-1----:R-:W-:Y:S05]  /*0280*/  @!P0 BRA `(.L_x_6) ;  /* 0x0000000000648947 */ /* 0x002fea0003800000 */
[----:B0-----:R-:W0:Y:S01]  /*0290*/  LDC.64 R2, c[0x0][0x398] ;  /* 0x0000e600ff027b82 */ /* 0x001e220000000a00 */
[----:B------:R-:W-:Y:S01]  /*02a0*/  HFMA2 R25, -RZ, RZ, 0, 0 ;  /* 0x00000000ff197431 */ /* 0x000fe200000001ff */
[----:B------:R-:W-:Y:S01]  /*02b0*/  BSSY.RECONVERGENT B3, `(.L_x_7) ;  /* 0x0000015000037945 */ /* 0x000fe20003800200 */
[----:B------:R-:W-:-:S05]  /*02c0*/  IMAD.MOV.U32 R0, RZ, RZ, RZ ;  /* 0x000000ffff007224 */ /* 0x000fca00078e00ff */
[----:B------:R-:W1:Y:S08]  /*02d0*/  LDC.64 R4, c[0x0][0x390] ;  /* 0x0000e400ff047b82 */ /* 0x000e700000000a00 */
[----:B------:R-:W2:Y:S08]  /*02e0*/  LDC.64 R6, c[0x0][0x3a0] ;  /* 0x0000e800ff067b82 */ /* 0x000eb00000000a00 */
[----:B------:R-:W3:Y:S08]  /*02f0*/  LDC.64 R8, c[0x0][0x380] ;  /* 0x0000e000ff087b82 */ /* 0x000ef00000000a00 */
[----:B------:R-:W4:Y:S02]  /*0300*/  LDC.64 R10, c[0x0][0x388] ;  /* 0x0000e200ff0a7b82 */ /* 0x000f240000000a00 */
.L_x_8:
[----:B0-----:R-:W5:Y:S01]  /*0310*/  LDG.E R16, desc[UR36][R2.64+0x4] ;  /* 0x0000042402107981 */ /* 0x001f62000c1e1900 */
[----:B------:R-:W-:-:S04]  /*0320*/  IMAD R13, R19, R18, R0 ;  /* 0x00000012130d7224 */ /* 0x000fc800078e0200 */
[----:B---3--:R-:W-:-:S06]  /*0330*/  IMAD.WIDE R12, R13, 0x4, R8 ;  /* 0x000000040d0c7825 */ /* 0x008fcc00078e0208 */
[----:B------:R-:W3:Y:S01]  /*0340*/  LDG.E R12, desc[UR36][R12.64] ;  /* 0x000000240c0c7981 */ /* 0x000ee2000c1e1900 */
[----:B-----5:R-:W-:-:S04]  /*0350*/  IMAD R15, R16, R0, R23 ;  /* 0x00000000100f7224 */ /* 0x020fc800078e0217 */
[----:B----4-:R-:W-:-:S06]  /*0360*/  IMAD.WIDE R14, R15, 0x4, R10 ;  /* 0x000000040f0e7825 */ /* 0x010fcc00078e020a */
[----:B------:R-:W3:Y:S01]  /*0370*/  LDG.E R14, desc[UR36][R14.64] ;  /* 0x000000240e0e7981 */ /* 0x000ee2000c1e1900 */
[----:B------:R-:W-:-:S04]  /*0380*/  IMAD R21, R16, R18, R23 ;  /* 0x0000001210157224 */ /* 0x000fc800078e0217 */
[----:B--2---:R-:W-:-:S04]  /*0390*/  IMAD.WIDE R20, R21, 0x4, R6 ;  /* 0x0000000415147825 */ /* 0x004fc800078e0206 */
[----:B---3--:R-:W-:-:S05]  /*03a0*/  FFMA R25, R12, R14, R25 ;  /* 0x0000000e0c197223 */ /* 0x008fca0000000019 */
[----:B------:R0:W-:Y:S04]  /*03b0*/  STG.E desc[UR36][R20.64], R25 ;  /* 0x0000001914007986 */ /* 0x0001e8000c101924 */
[----:B-1----:R-:W2:Y:S01]  /*03c0*/  LDG.E R19, desc[UR36][R4.64+0x4] ;  /* 0x0000042404137981 */ /* 0x002ea2000c1e1900 */
[----:B------:R-:W-:-:S05]  /*03d0*/  VIADD R0, R0, 0x1 ;  /* 0x0000000100007836 */ /* 0x000fca0000000000 */
[----:B--2---:R-:W-:-:S13]  /*03e0*/  ISETP.GE.AND P0, PT, R0, R19, PT ;  /* 0x000000130000720c */ /* 0x004fda0003f06270 */
[----:B0-----:R-:W-:Y:S05]  /*03f0*/  @!P0 BRA `(.L_x_8) ;  /* 0xfffffffc00c48947 */ /* 0x001fea000383ffff */
[----:B------:R-:W-:Y:S05]  /*0400*/  BSYNC.RECONVERGENT B3 ;  /* 0x0000000000037941 */ /* 0x000fea0003800200 */
.L_x_7:
[----:B------:R1:W5:Y:S02]  /*0410*/  LDG.E R0, desc[UR36][R2.64+0x4] ;  /* 0x0000042402007981 */ /* 0x000364000c1e1900 */
.L_x_6:
[----:B------:R-:W-:Y:S05]  /*0420*/  BSYNC.RECONVERGENT B2 ;  /* 0x0000000000027941 */ /* 0x000fea0003800200 */
.L_x_5:
[----:B------:R-:W-:-:S04]  /*0430*/  IADD3 R23, PT, PT, R23, 0x1, RZ ;  /* 0x0000000117177810 */ /* 0x000fc80007ffe0ff */
[----:B-----5:R-:W-:-:S13]  /*0440*/  ISETP.GE.AND P0, PT, R23, R0, PT ;  /* 0x000000001700720c */ /* 0x020fda0003f06270 */
[----:B------:R-:W-:Y:S05]  /*0450*/  @!P0 BRA `(.L_x_9) ;  /* 0xfffffffc00808947 */ /* 0x000fea000383ffff */
[----:B------:R-:W-:Y:S05]  /*0460*/  BSYNC.RECONVERGENT B1 ;  /* 0x0000000000017941 */ /* 0x000fea0003800200 */
.L_x_4:
[----:B01----:R-:W0:Y:S02]  /*0470*/  LDC.64 R2, c[0x0][0x390] ;  /* 0x0000e400ff027b82 */ /* 0x003e240000000a00 */
[----:B0-----:R1:W5:Y:S02]  /*0480*/  LDG.E R5, desc[UR36][R2.64] ;  /* 0x0000002402057981 */ /* 0x001364000c1e1900 */
.L_x_3:
[----:B------:R-:W-:Y:S05]  /*0490*/  BSYNC.RECONVERGENT B0 ;  /* 0x0000000000007941 */ /* 0x000fea0003800200 */
.L_x_2:
[----:B------:R-:W-:-:S04]  /*04a0*/  IADD3 R18, PT, PT, R17, R18, RZ ;  /* 0x0000001211127210 */ /* 0x000fc80007ffe0ff */
[----:B-----5:R-:W-:-:S13]  /*04b0*/  ISETP.GE.AND P0, PT, R18, R5, PT ;  /* 0x000000051200720c */ /* 0x020fda0003f06270 */
[----:B------:R-:W-:Y:S05]  /*04c0*/  @!P0 BRA `(.L_x_10) ;  /* 0xfffffffc00488947 */ /* 0x000fea000383ffff */
[----:B------:R-:W-:Y:S05]  /*04d0*/  EXIT ;  /* 0x000000000000794d */ /* 0x000fea0003800000 */
.L_x_11:
[----:B------:R-:W-:-:S00]  /*04e0*/  BRA `(.L_x_11) ;  /* 0xfffffffc00fc7947 */ /* 0x000fc0000383ffff */
[----:B------:R-:W-:-:S00]  /*04f0*/  NOP ;  /* 0x0000000000007918 */ /* 0x000fc00000000000 */
        /* <DEDUP_REMOVED lines=8> */
.L_x_12:


//--------------------- .nv.global.init           --------------------------
	.section	.nv.global.init,"aw",@progbits
.nv.global.init:
	.type		$str,@object
	.size		$str,(.L_0 - $str)
$str:
        /*0000*/ 	.byte	0x2a, 0x2a, 0x2a, 0x2a, 0x2a, 0x2a, 0x2a, 0x2a, 0x2a, 0x2a, 0x2a, 0x2a, 0x2a, 0x2a, 0x2a, 0x2a
        /*0010*/ 	.byte	0x2a, 0x2a, 0x2a, 0x2a, 0x2a, 0x2a, 0x2a, 0x2a, 0x2a, 0x2a, 0x2a, 0x2a, 0x0a, 0x09, 0x62, 0x6c
        /*0020*/ 	.byte	0x6f, 0x63, 0x6b, 0x44, 0x69, 0x6d, 0x2e, 0x78, 0x20, 0x3d, 0x20, 0x25, 0x69, 0x0a, 0x09, 0x67
        /*0030*/ 	.byte	0x72, 0x69, 0x64, 0x44, 0x69, 0x6d, 0x2e, 0x78, 0x20, 0x3d, 0x20, 0x25, 0x69, 0x0a, 0x00
.L_0:


//--------------------- .nv.shared.reserved.0     --------------------------
	.section	.nv.shared.reserved.0,"aw",@nobits
	.weak		__nv_reservedSMEM_offset_0_alias
	.size		__nv_reservedSMEM_offset_0_alias, 0, 64
	.other		__nv_reservedSMEM_offset_0_alias,@"STO_CUDA_RESERVED_SHARED STV_DEFAULT"
__nv_reservedSMEM_offset_0_alias:
	.zero		0
	.zero		64


//--------------------- .nv.constant0._Z15matrix_multiplyPfS_PiS0_S_S0_ --------------------------
	.section	.nv.constant0._Z15matrix_multiplyPfS_PiS0_S_S0_,"a",@progbits
	.sectionflags	@""
	.align	4
.nv.constant0._Z15matrix_multiplyPfS_PiS0_S_S0_:
	.zero		944


//--------------------- SYMBOLS --------------------------

	.type		.nv.reservedSmem.offset0,@object
	.size		.nv.reservedSmem.offset0,0x4
	.type		vprintf,@function
